	.headerflags	@"EF_CUDA_TEXMODE_UNIFIED EF_CUDA_64BIT_ADDRESS EF_CUDA_ACCELERATORS EF_CUDA_SM90 EF_CUDA_VIRTUAL_SM(EF_CUDA_SM90)"
	.elftype	@"ET_EXEC"


//--------------------- .nv.info                  --------------------------
	.section	.nv.info,"",@"SHT_CUDA_INFO"
	.align	4


	//----- nvinfo : EIATTR_REGCOUNT
	.align		4
        /*0000*/ 	.byte	0x04, 0x2f
        /*0002*/ 	.short	(.L_1 - .L_0)
	.align		4
.L_0:
        /*0004*/ 	.word	index@(triton_poi_fused_convolution_20)
        /*0008*/ 	.word	0x0000000c


	//----- nvinfo : EIATTR_MIN_STACK_SIZE
	.align		4
.L_1:
        /*000c*/ 	.byte	0x04, 0x12
        /*000e*/ 	.short	(.L_3 - .L_2)
	.align		4
.L_2:
        /*0010*/ 	.word	index@(triton_poi_fused_convolution_20)
        /*0014*/ 	.word	0x00000000


	//----- nvinfo : EIATTR_FRAME_SIZE
	.align		4
.L_3:
        /*0018*/ 	.byte	0x04, 0x11
        /*001a*/ 	.short	(.L_5 - .L_4)
	.align		4
.L_4:
        /*001c*/ 	.word	index@(triton_poi_fused_convolution_20)
        /*0020*/ 	.word	0x00000000


	//----- nvinfo : EIATTR_MIN_STACK_SIZE
	.align		4
.L_5:
        /*0024*/ 	.byte	0x04, 0x12
        /*0026*/ 	.short	(.L_7 - .L_6)
	.align		4
.L_6:
        /*0028*/ 	.word	index@(triton_poi_fused_convolution_20)
        /*002c*/ 	.word	0x00000000
.L_7:


//--------------------- .nv.info.triton_poi_fused_convolution_20 --------------------------
	.section	.nv.info.triton_poi_fused_convolution_20,"",@"SHT_CUDA_INFO"
	.sectionflags	@""
	.align	4


	//----- nvinfo : EIATTR_CUDA_API_VERSION
	.align		4
        /*0000*/ 	.byte	0x04, 0x37
        /*0002*/ 	.short	(.L_9 - .L_8)
.L_8:
        /*0004*/ 	.word	0x0000007c


	//----- nvinfo : EIATTR_KPARAM_INFO
	.align		4
.L_9:
        /*0008*/ 	.byte	0x04, 0x17
        /*000a*/ 	.short	(.L_11 - .L_10)
.L_10:
        /*000c*/ 	.word	0x00000000
        /*0010*/ 	.short	0x0002
        /*0012*/ 	.short	0x0010
        /*0014*/ 	.byte	0x00, 0xf0, 0x11, 0x00


	//----- nvinfo : EIATTR_KPARAM_INFO
	.align		4
.L_11:
        /*0018*/ 	.byte	0x04, 0x17
        /*001a*/ 	.short	(.L_13 - .L_12)
.L_12:
        /*001c*/ 	.word	0x00000000
        /*0020*/ 	.short	0x0001
        /*0022*/ 	.short	0x0008
        /*0024*/ 	.byte	0x00, 0xf4, 0x21, 0x00


	//----- nvinfo : EIATTR_KPARAM_INFO
	.align		4
.L_13:
        /*0028*/ 	.byte	0x04, 0x17
        /*002a*/ 	.short	(.L_15 - .L_14)
.L_14:
        /*002c*/ 	.word	0x00000000
        /*0030*/ 	.short	0x0000
        /*0032*/ 	.short	0x0000
        /*0034*/ 	.byte	0x00, 0xf4, 0x21, 0x00


	//----- nvinfo : EIATTR_SPARSE_MMA_MASK
	.align		4
.L_15:
        /*0038*/ 	.byte	0x03, 0x50
        /*003a*/ 	.short	0x0000


	//----- nvinfo : EIATTR_MAXREG_COUNT
	.align		4
        /*003c*/ 	.byte	0x03, 0x1b
        /*003e*/ 	.short	0x00ff


	//----- nvinfo : EIATTR_EXIT_INSTR_OFFSETS
	.align		4
        /*0040*/ 	.byte	0x04, 0x1c
        /*0042*/ 	.short	(.L_17 - .L_16)


	//   ....[0]....
.L_16:
        /*0044*/ 	.word	0x00000180


	//----- nvinfo : EIATTR_REQNTID
	.align		4
.L_17:
        /*0048*/ 	.byte	0x04, 0x10
        /*004a*/ 	.short	(.L_19 - .L_18)
.L_18:
        /*004c*/ 	.word	0x00000080
        /*0050*/ 	.word	0x00000001
        /*0054*/ 	.word	0x00000001


	//----- nvinfo : EIATTR_CBANK_PARAM_SIZE
	.align		4
.L_19:
        /*0058*/ 	.byte	0x03, 0x19
        /*005a*/ 	.short	0x0014


	//----- nvinfo : EIATTR_PARAM_CBANK
	.align		4
        /*005c*/ 	.byte	0x04, 0x0a
        /*005e*/ 	.short	(.L_21 - .L_20)
	.align		4
.L_20:
        /*0060*/ 	.word	index@(.nv.constant0.triton_poi_fused_convolution_20)
        /*0064*/ 	.short	0x0210
        /*0066*/ 	.short	0x0014


	//----- nvinfo : EIATTR_SW_WAR
	.align		4
.L_21:
        /*0068*/ 	.byte	0x04, 0x36
        /*006a*/ 	.short	(.L_23 - .L_22)
.L_22:
        /*006c*/ 	.word	0x00000008
.L_23:


//--------------------- .nv.callgraph             --------------------------
	.section	.nv.callgraph,"",@"SHT_CUDA_CALLGRAPH"
	.align	4
	.sectionentsize	8
	.align		4
        /*0000*/ 	.word	0x00000000
	.align		4
        /*0004*/ 	.word	0xffffffff
	.align		4
        /*0008*/ 	.word	0x00000000
	.align		4
        /*000c*/ 	.word	0xfffffffe
	.align		4
        /*0010*/ 	.word	0x00000000
	.align		4
        /*0014*/ 	.word	0xfffffffd
	.align		4
        /*0018*/ 	.word	0x00000000
	.align		4
        /*001c*/ 	.word	0xfffffffc


//--------------------- .text.triton_poi_fused_convolution_20 --------------------------
	.section	.text.triton_poi_fused_convolution_20,"ax",@progbits
	.align	128
        .global         triton_poi_fused_convolution_20
        .type           triton_poi_fused_convolution_20,@function
        .size           triton_poi_fused_convolution_20,(.L_x_1 - triton_poi_fused_convolution_20)
        .other          triton_poi_fused_convolution_20,@"STO_CUDA_ENTRY STV_DEFAULT"
triton_poi_fused_convolution_20:
.text.triton_poi_fused_convolution_20:
[----:B------:R-:W-:Y:S01]  /*0000*/  LDC R1, c[0x0][0x28] ;  /* 0x00000a00ff017b82 */ /* 0x000fe20000000800 */
[----:B------:R-:W1:Y:S07]  /*0010*/  S2R R0, SR_TID.X ;  /* 0x0000000000007919 */ /* 0x000e6e0000002100 */
[----:B------:R-:W2:Y:S01]  /*0020*/  LDC.64 R4, c[0x0][0x218] ;  /* 0x00008600ff047b82 */ /* 0x000ea20000000a00 */
[----:B------:R-:W-:Y:S01]  /*0030*/  ULDC.64 UR4, c[0x0][0x208] ;  /* 0x0000820000047ab9 */ /* 0x000fe20000000a00 */
[----:B------:R-:W3:Y:S06]  /*0040*/  S2R R7, SR_CTAID.X ;  /* 0x0000000000077919 */ /* 0x000eec0000002500 */
[----:B------:R-:W4:Y:S01]  /*0050*/  LDC.64 R2, c[0x0][0x210] ;  /* 0x00008400ff027b82 */ /* 0x000f220000000a00 */
[----:B-1----:R-:W-:Y:S01]  /*0060*/  IMAD.SHL.U32 R0, R0, 0x2, RZ ;  /* 0x0000000200007824 */ /* 0x002fe200078e00ff */
[----:B---3--:R-:W-:-:S04]  /*0070*/  SHF.R.S32.HI R6, RZ, 0x17, R7 ;  /* 0x00000017ff067819 */ /* 0x008fc80000011407 */
[----:B------:R-:W-:Y:S02]  /*0080*/  LOP3.LUT R0, R0, 0xfe, RZ, 0xc0, !PT ;  /* 0x000000fe00007812 */ /* 0x000fe400078ec0ff */
[----:B------:R-:W-:-:S03]  /*0090*/  SGXT R6, R6, 0x1 ;  /* 0x000000010606781a */ /* 0x000fc60000000200 */
[----:B------:R-:W-:-:S04]  /*00a0*/  IMAD R7, R7, 0x100, R0 ;  /* 0x0000010007077824 */ /* 0x000fc800078e0200 */
[----:B----4-:R-:W-:Y:S01]  /*00b0*/  IMAD.WIDE R2, R7, 0x4, R2 ;  /* 0x0000000407027825 */ /* 0x010fe200078e0202 */
[----:B------:R-:W-:-:S04]  /*00c0*/  LEA.HI R6, R6, R7, RZ, 0x4 ;  /* 0x0000000706067211 */ /* 0x000fc800078f20ff */
[--C-:B------:R-:W-:Y:S02]  /*00d0*/  SHF.R.S32.HI R0, RZ, 0x4, R6.reuse ;  /* 0x00000004ff007819 */ /* 0x100fe40000011406 */
[----:B------:R-:W-:Y:S02]  /*00e0*/  SHF.R.S32.HI R9, RZ, 0x1f, R6 ;  /* 0x0000001fff097819 */ /* 0x000fe40000011406 */
[----:B------:R-:W3:Y:S02]  /*00f0*/  LDG.E.64 R6, desc[UR4][R2.64] ;  /* 0x0000000402067981 */ /* 0x000ee4000c1e1b00 */
[----:B------:R-:W-:-:S04]  /*0100*/  LEA.HI R9, R9, R0, RZ, 0xa ;  /* 0x0000000009097211 */ /* 0x000fc800078f50ff */
[----:B------:R-:W-:-:S05]  /*0110*/  LOP3.LUT R9, R9, 0xfffffc00, RZ, 0xc0, !PT ;  /* 0xfffffc0009097812 */ /* 0x000fca00078ec0ff */
[----:B------:R-:W-:-:S04]  /*0120*/  IMAD.IADD R9, R0, 0x1, -R9 ;  /* 0x0000000100097824 */ /* 0x000fc800078e0a09 */
[----:B--2---:R-:W-:-:S06]  /*0130*/  IMAD.WIDE R4, R9, 0x4, R4 ;  /* 0x0000000409047825 */ /* 0x004fcc00078e0204 */
[----:B------:R-:W3:Y:S02]  /*0140*/  LDG.E.EL R4, desc[UR4][R4.64] ;  /* 0x0000000404047981 */ /* 0x000ee4000c2e1900 */
[--C-:B---3--:R-:W-:Y:S01]  /*0150*/  FADD R6, R6, R4.reuse ;  /* 0x0000000406067221 */ /* 0x108fe20000000000 */
[----:B------:R-:W-:-:S05]  /*0160*/  FADD R7, R7, R4 ;  /* 0x0000000407077221 */ /* 0x000fca0000000000 */
[----:B------:R-:W-:Y:S01]  /*0170*/  STG.E.64 desc[UR4][R2.64], R6 ;  /* 0x0000000602007986 */ /* 0x000fe2000c101b04 */
[----:B------:R-:W-:Y:S05]  /*0180*/  EXIT ;  /* 0x000000000000794d */ /* 0x000fea0003800000 */
.L_x_0:
[----:B------:R-:W-:-:S00]  /*0190*/  BRA `(.L_x_0) ;  /* 0xfffffffc00fc7947 */ /* 0x000fc0000383ffff */
[----:B------:R-:W-:-:S00]  /*01a0*/  NOP ;  /* 0x0000000000007918 */ /* 0x000fc00000000000 */
        /* <DEDUP_REMOVED lines=13> */
.L_x_1:


//--------------------- .nv.constant0.triton_poi_fused_convolution_20 --------------------------
	.section	.nv.constant0.triton_poi_fused_convolution_20,"a",@progbits
	.sectionflags	@""
	.align	4
.nv.constant0.triton_poi_fused_convolution_20:
	.zero		548
